//
// Generated by NVIDIA NVVM Compiler
//
// Compiler Build ID: CL-36424714
// Cuda compilation tools, release 13.0, V13.0.88
// Based on NVVM 20.0.0
//

.version 9.0
.target sm_100
.address_size 64

	// .globl	_Z11global_mmulPiS_S_iii
// _ZZ11global_mmulPiS_S_iiiE5Apart has been demoted
// _ZZ11global_mmulPiS_S_iiiE5Bpart has been demoted

.visible .entry _Z11global_mmulPiS_S_iii(
	.param .u64 .ptr .align 1 _Z11global_mmulPiS_S_iii_param_0,
	.param .u64 .ptr .align 1 _Z11global_mmulPiS_S_iii_param_1,
	.param .u64 .ptr .align 1 _Z11global_mmulPiS_S_iii_param_2,
	.param .u32 _Z11global_mmulPiS_S_iii_param_3,
	.param .u32 _Z11global_mmulPiS_S_iii_param_4,
	.param .u32 _Z11global_mmulPiS_S_iii_param_5
)
{
	.reg .pred 	%p<8>;
	.reg .b32 	%r<151>;
	.reg .b64 	%rd<29>;
	// demoted variable
	.shared .align 4 .b8 _ZZ11global_mmulPiS_S_iiiE5Apart[16];
	// demoted variable
	.shared .align 4 .b8 _ZZ11global_mmulPiS_S_iiiE5Bpart[16];
	ld.param.u64 	%rd4, [_Z11global_mmulPiS_S_iii_param_0];
	ld.param.u64 	%rd5, [_Z11global_mmulPiS_S_iii_param_1];
	ld.param.u64 	%rd6, [_Z11global_mmulPiS_S_iii_param_2];
	ld.param.u32 	%r33, [_Z11global_mmulPiS_S_iii_param_3];
	ld.param.u32 	%r34, [_Z11global_mmulPiS_S_iii_param_4];
	ld.param.u32 	%r35, [_Z11global_mmulPiS_S_iii_param_5];
	cvta.to.global.u64 	%rd1, %rd5;
	cvta.to.global.u64 	%rd2, %rd4;
	cvta.to.global.u64 	%rd7, %rd6;
	div.s32 	%r36, %r33, %r34;
	mov.u32 	%r37, %ctaid.y;
	mov.u32 	%r38, %ntid.y;
	mov.u32 	%r39, %tid.y;
	mad.lo.s32 	%r40, %r37, %r38, %r39;
	not.b32 	%r41, %r40;
	add.s32 	%r42, %r36, %r41;
	mad.lo.s32 	%r43, %r36, %r35, %r42;
	mov.u32 	%r44, %ctaid.x;
	mov.u32 	%r45, %ntid.x;
	mov.u32 	%r46, %tid.x;
	mad.lo.s32 	%r1, %r44, %r45, %r46;
	rem.s32 	%r47, %r43, %r36;
	shr.u32 	%r48, %r43, 31;
	add.s32 	%r49, %r43, %r48;
	and.b32  	%r50, %r49, -2;
	sub.s32 	%r2, %r43, %r50;
	shr.u32 	%r51, %r33, 31;
	add.s32 	%r52, %r33, %r51;
	shr.s32 	%r3, %r52, 1;
	mul.lo.s32 	%r4, %r47, %r33;
	add.s32 	%r53, %r4, %r1;
	mul.wide.s32 	%rd8, %r53, 4;
	add.s64 	%rd3, %rd7, %rd8;
	mov.b32 	%r54, 0;
	st.global.u32 	[%rd3], %r54;
	setp.lt.s32 	%p1, %r33, 2;
	@%p1 bra 	$L__BB0_9;
	shr.u32 	%r56, %r1, 31;
	add.s32 	%r57, %r1, %r56;
	and.b32  	%r58, %r57, -2;
	sub.s32 	%r59, %r1, %r58;
	add.s32 	%r5, %r4, %r59;
	shl.b32 	%r60, %r2, 3;
	mov.u32 	%r61, _ZZ11global_mmulPiS_S_iiiE5Apart;
	add.s32 	%r6, %r61, %r60;
	shl.b32 	%r62, %r59, 2;
	add.s32 	%r7, %r6, %r62;
	mov.u32 	%r63, _ZZ11global_mmulPiS_S_iiiE5Bpart;
	add.s32 	%r9, %r63, %r62;
	add.s32 	%r8, %r9, %r60;
	add.s32 	%r64, %r3, -1;
	and.b32  	%r10, %r3, 3;
	setp.lt.u32 	%p2, %r64, 3;
	mov.b32 	%r150, 0;
	@%p2 bra 	$L__BB0_4;
	and.b32  	%r150, %r3, 1073741820;
	neg.s32 	%r148, %r150;
	add.s32 	%r65, %r2, 6;
	mad.lo.s32 	%r146, %r33, %r65, %r1;
	shl.b32 	%r14, %r33, 3;
	add.s32 	%r66, %r2, 4;
	mad.lo.s32 	%r145, %r33, %r66, %r1;
	add.s32 	%r67, %r2, 2;
	mad.lo.s32 	%r144, %r33, %r67, %r1;
	mad.lo.s32 	%r143, %r2, %r33, %r1;
	mov.u32 	%r147, %r5;
$L__BB0_3:
	.pragma "nounroll";
	mul.wide.s32 	%rd9, %r147, 4;
	add.s64 	%rd10, %rd2, %rd9;
	ld.global.u32 	%r68, [%rd10];
	st.shared.u32 	[%r7], %r68;
	mul.wide.s32 	%rd11, %r143, 4;
	add.s64 	%rd12, %rd1, %rd11;
	ld.global.u32 	%r69, [%rd12];
	st.shared.u32 	[%r8], %r69;
	bar.sync 	0;
	ld.global.u32 	%r70, [%rd3];
	ld.shared.u32 	%r71, [%r6];
	ld.shared.u32 	%r72, [%r9];
	mad.lo.s32 	%r73, %r72, %r71, %r70;
	ld.shared.u32 	%r74, [%r6+4];
	ld.shared.u32 	%r75, [%r9+8];
	mad.lo.s32 	%r76, %r75, %r74, %r73;
	st.global.u32 	[%rd3], %r76;
	ld.global.u32 	%r77, [%rd10+8];
	st.shared.u32 	[%r7], %r77;
	mul.wide.s32 	%rd13, %r144, 4;
	add.s64 	%rd14, %rd1, %rd13;
	ld.global.u32 	%r78, [%rd14];
	st.shared.u32 	[%r8], %r78;
	bar.sync 	0;
	ld.global.u32 	%r79, [%rd3];
	ld.shared.u32 	%r80, [%r6];
	ld.shared.u32 	%r81, [%r9];
	mad.lo.s32 	%r82, %r81, %r80, %r79;
	ld.shared.u32 	%r83, [%r6+4];
	ld.shared.u32 	%r84, [%r9+8];
	mad.lo.s32 	%r85, %r84, %r83, %r82;
	st.global.u32 	[%rd3], %r85;
	ld.global.u32 	%r86, [%rd10+16];
	st.shared.u32 	[%r7], %r86;
	mul.wide.s32 	%rd15, %r145, 4;
	add.s64 	%rd16, %rd1, %rd15;
	ld.global.u32 	%r87, [%rd16];
	st.shared.u32 	[%r8], %r87;
	bar.sync 	0;
	ld.global.u32 	%r88, [%rd3];
	ld.shared.u32 	%r89, [%r6];
	ld.shared.u32 	%r90, [%r9];
	mad.lo.s32 	%r91, %r90, %r89, %r88;
	ld.shared.u32 	%r92, [%r6+4];
	ld.shared.u32 	%r93, [%r9+8];
	mad.lo.s32 	%r94, %r93, %r92, %r91;
	st.global.u32 	[%rd3], %r94;
	ld.global.u32 	%r95, [%rd10+24];
	st.shared.u32 	[%r7], %r95;
	mul.wide.s32 	%rd17, %r146, 4;
	add.s64 	%rd18, %rd1, %rd17;
	ld.global.u32 	%r96, [%rd18];
	st.shared.u32 	[%r8], %r96;
	bar.sync 	0;
	ld.global.u32 	%r97, [%rd3];
	ld.shared.u32 	%r98, [%r6];
	ld.shared.u32 	%r99, [%r9];
	mad.lo.s32 	%r100, %r99, %r98, %r97;
	ld.shared.u32 	%r101, [%r6+4];
	ld.shared.u32 	%r102, [%r9+8];
	mad.lo.s32 	%r103, %r102, %r101, %r100;
	st.global.u32 	[%rd3], %r103;
	add.s32 	%r148, %r148, 4;
	add.s32 	%r147, %r147, 8;
	add.s32 	%r146, %r146, %r14;
	add.s32 	%r145, %r145, %r14;
	add.s32 	%r144, %r144, %r14;
	add.s32 	%r143, %r143, %r14;
	setp.ne.s32 	%p3, %r148, 0;
	@%p3 bra 	$L__BB0_3;
$L__BB0_4:
	setp.eq.s32 	%p4, %r10, 0;
	@%p4 bra 	$L__BB0_9;
	setp.eq.s32 	%p5, %r10, 1;
	@%p5 bra 	$L__BB0_7;
	shl.b32 	%r104, %r150, 1;
	add.s32 	%r105, %r5, %r104;
	mul.wide.s32 	%rd19, %r105, 4;
	add.s64 	%rd20, %rd2, %rd19;
	ld.global.u32 	%r106, [%rd20];
	st.shared.u32 	[%r7], %r106;
	add.s32 	%r107, %r104, %r2;
	mad.lo.s32 	%r108, %r107, %r33, %r1;
	mul.wide.s32 	%rd21, %r108, 4;
	add.s64 	%rd22, %rd1, %rd21;
	ld.global.u32 	%r109, [%rd22];
	st.shared.u32 	[%r8], %r109;
	bar.sync 	0;
	ld.global.u32 	%r110, [%rd3];
	ld.shared.u32 	%r111, [%r6];
	ld.shared.u32 	%r112, [%r9];
	mad.lo.s32 	%r113, %r112, %r111, %r110;
	ld.shared.u32 	%r114, [%r6+4];
	ld.shared.u32 	%r115, [%r9+8];
	mad.lo.s32 	%r116, %r115, %r114, %r113;
	st.global.u32 	[%rd3], %r116;
	ld.global.u32 	%r117, [%rd20+8];
	st.shared.u32 	[%r7], %r117;
	add.s32 	%r118, %r107, 2;
	mad.lo.s32 	%r119, %r118, %r33, %r1;
	mul.wide.s32 	%rd23, %r119, 4;
	add.s64 	%rd24, %rd1, %rd23;
	ld.global.u32 	%r120, [%rd24];
	st.shared.u32 	[%r8], %r120;
	bar.sync 	0;
	ld.global.u32 	%r121, [%rd3];
	ld.shared.u32 	%r122, [%r6];
	ld.shared.u32 	%r123, [%r9];
	mad.lo.s32 	%r124, %r123, %r122, %r121;
	ld.shared.u32 	%r125, [%r6+4];
	ld.shared.u32 	%r126, [%r9+8];
	mad.lo.s32 	%r127, %r126, %r125, %r124;
	st.global.u32 	[%rd3], %r127;
	sub.s32 	%r128, %r104, %r150;
	add.s32 	%r150, %r128, 2;
$L__BB0_7:
	and.b32  	%r129, %r3, 1;
	setp.eq.b32 	%p6, %r129, 1;
	not.pred 	%p7, %p6;
	@%p7 bra 	$L__BB0_9;
	shl.b32 	%r130, %r150, 1;
	add.s32 	%r131, %r5, %r130;
	mul.wide.s32 	%rd25, %r131, 4;
	add.s64 	%rd26, %rd2, %rd25;
	ld.global.u32 	%r132, [%rd26];
	st.shared.u32 	[%r7], %r132;
	add.s32 	%r133, %r130, %r2;
	mad.lo.s32 	%r134, %r133, %r33, %r1;
	mul.wide.s32 	%rd27, %r134, 4;
	add.s64 	%rd28, %rd1, %rd27;
	ld.global.u32 	%r135, [%rd28];
	st.shared.u32 	[%r8], %r135;
	bar.sync 	0;
	ld.global.u32 	%r136, [%rd3];
	ld.shared.u32 	%r137, [%r6];
	ld.shared.u32 	%r138, [%r9];
	mad.lo.s32 	%r139, %r138, %r137, %r136;
	ld.shared.u32 	%r140, [%r6+4];
	ld.shared.u32 	%r141, [%r9+8];
	mad.lo.s32 	%r142, %r141, %r140, %r139;
	st.global.u32 	[%rd3], %r142;
$L__BB0_9:
	ret;

}


// ===== COMPILED SASS (sm_100) =====

	.target	sm_100

	.elftype	@"ET_EXEC"


//--------------------- .note.nv.tkinfo           --------------------------
	.section	.note.nv.tkinfo,"",@"SHT_NOTE"
	.sectionflags	@"SHF_NOTE_NV_TKINFO"
	.tkinfo
        /*0018*/ 	.word	0x00000002
        /*0030*/ 	.string	""
        /*0030*/ 	.string	"ptxas"
        /*0030*/ 	.string	"Cuda compilation tools, release 13.0, V13.0.88"
        /*0030*/ 	.string	"Build cuda_13.0.r13.0/compiler.36424714_0"
        /*0030*/ 	.string	"-arch sm_100 -m 64 "



//--------------------- .note.nv.cuinfo           --------------------------
	.section	.note.nv.cuinfo,"",@"SHT_NOTE"
	.sectionflags	@"SHF_NOTE_NV_CUINFO"
        /*0018*/ 	.short	0x0002
        /*001a*/ 	.short	0x0064
        /*001c*/ 	.short	0x0082
	.zero		2


//--------------------- .nv.info                  --------------------------
	.section	.nv.info,"",@"SHT_CUDA_INFO"
	.align	4


	//----- nvinfo : EIATTR_REGCOUNT
	.align		4
        /*0000*/ 	.byte	0x04, 0x2f
        /*0002*/ 	.short	(.L_1 - .L_0)
	.align		4
.L_0:
        /*0004*/ 	.word	index@(_Z11global_mmulPiS_S_iii)
        /*0008*/ 	.word	0x00000020


	//----- nvinfo : EIATTR_FRAME_SIZE
	.align		4
.L_1:
        /*000c*/ 	.byte	0x04, 0x11
        /*000e*/ 	.short	(.L_3 - .L_2)
	.align		4
.L_2:
        /*0010*/ 	.word	index@(_Z11global_mmulPiS_S_iii)
        /*0014*/ 	.word	0x00000000


	//----- nvinfo : EIATTR_MIN_STACK_SIZE
	.align		4
.L_3:
        /*0018*/ 	.byte	0x04, 0x12
        /*001a*/ 	.short	(.L_5 - .L_4)
	.align		4
.L_4:
        /*001c*/ 	.word	index@(_Z11global_mmulPiS_S_iii)
        /*0020*/ 	.word	0x00000000
.L_5:


//--------------------- .nv.compat                --------------------------
	.section	.nv.compat,"",@"SHT_CUDA_COMPAT_INFO"
	.align	4
        /*0000*/ 	.byte	0x02, 0x09, 0x00, 0x00, 0x02, 0x02, 0x01, 0x00, 0x02, 0x05, 0x05, 0x00, 0x03, 0x07, 0x01, 0x01
        /*0010*/ 	.byte	0x02, 0x03, 0x00, 0x00, 0x02, 0x06, 0x01, 0x00, 0x04, 0x0b, 0x08, 0x00, 0x09, 0x00, 0x00, 0x00
        /*0020*/ 	.byte	0x00, 0x00, 0x00, 0x00


//--------------------- .nv.info._Z11global_mmulPiS_S_iii --------------------------
	.section	.nv.info._Z11global_mmulPiS_S_iii,"",@"SHT_CUDA_INFO"
	.sectionflags	@""
	.align	4


	//----- nvinfo : EIATTR_CUDA_API_VERSION
	.align		4
        /*0000*/ 	.byte	0x04, 0x37
        /*0002*/ 	.short	(.L_7 - .L_6)
.L_6:
        /*0004*/ 	.word	0x00000082


	//----- nvinfo : EIATTR_KPARAM_INFO
	.align		4
.L_7:
        /*0008*/ 	.byte	0x04, 0x17
        /*000a*/ 	.short	(.L_9 - .L_8)
.L_8:
        /*000c*/ 	.word	0x00000000
        /*0010*/ 	.short	0x0005
        /*0012*/ 	.short	0x0020
        /*0014*/ 	.byte	0x00, 0xf0, 0x11, 0x00


	//----- nvinfo : EIATTR_KPARAM_INFO
	.align		4
.L_9:
        /*0018*/ 	.byte	0x04, 0x17
        /*001a*/ 	.short	(.L_11 - .L_10)
.L_10:
        /*001c*/ 	.word	0x00000000
        /*0020*/ 	.short	0x0004
        /*0022*/ 	.short	0x001c
        /*0024*/ 	.byte	0x00, 0xf0, 0x11, 0x00


	//----- nvinfo : EIATTR_KPARAM_INFO
	.align		4
.L_11:
        /*0028*/ 	.byte	0x04, 0x17
        /*002a*/ 	.short	(.L_13 - .L_12)
.L_12:
        /*002c*/ 	.word	0x00000000
        /*0030*/ 	.short	0x0003
        /*0032*/ 	.short	0x0018
        /*0034*/ 	.byte	0x00, 0xf0, 0x11, 0x00


	//----- nvinfo : EIATTR_KPARAM_INFO
	.align		4
.L_13:
        /*0038*/ 	.byte	0x04, 0x17
        /*003a*/ 	.short	(.L_15 - .L_14)
.L_14:
        /*003c*/ 	.word	0x00000000
        /*0040*/ 	.short	0x0002
        /*0042*/ 	.short	0x0010
        /*0044*/ 	.byte	0x00, 0xf5, 0x21, 0x00


	//----- nvinfo : EIATTR_KPARAM_INFO
	.align		4
.L_15:
        /*0048*/ 	.byte	0x04, 0x17
        /*004a*/ 	.short	(.L_17 - .L_16)
.L_16:
        /*004c*/ 	.word	0x00000000
        /*0050*/ 	.short	0x0001
        /*0052*/ 	.short	0x0008
        /*0054*/ 	.byte	0x00, 0xf5, 0x21, 0x00


	//----- nvinfo : EIATTR_KPARAM_INFO
	.align		4
.L_17:
        /*0058*/ 	.byte	0x04, 0x17
        /*005a*/ 	.short	(.L_19 - .L_18)
.L_18:
        /*005c*/ 	.word	0x00000000
        /*0060*/ 	.short	0x0000
        /*0062*/ 	.short	0x0000
        /*0064*/ 	.byte	0x00, 0xf5, 0x21, 0x00


	//----- nvinfo : EIATTR_SPARSE_MMA_MASK
	.align		4
.L_19:
        /*0068*/ 	.byte	0x03, 0x50
        /*006a*/ 	.short	0x0000


	//----- nvinfo : EIATTR_MAXREG_COUNT
	.align		4
        /*006c*/ 	.byte	0x03, 0x1b
        /*006e*/ 	.short	0x00ff


	//----- nvinfo : EIATTR_NUM_BARRIERS
	.align		4
        /*0070*/ 	.byte	0x02, 0x4c
        /*0072*/ 	.byte	0x01
	.zero		1


	//----- nvinfo : EIATTR_MERCURY_ISA_VERSION
	.align		4
        /*0074*/ 	.byte	0x03, 0x5f
        /*0076*/ 	.short	0x0101


	//----- nvinfo : EIATTR_VRC_CTA_INIT_COUNT
	.align		4
        /*0078*/ 	.byte	0x02, 0x4a
	.zero		1
	.zero		1


	//----- nvinfo : EIATTR_EXIT_INSTR_OFFSETS
	.align		4
        /*007c*/ 	.byte	0x04, 0x1c
        /*007e*/ 	.short	(.L_21 - .L_20)


	//   ....[0]....
.L_20:
        /*0080*/ 	.word	0x00000450


	//   ....[1]....
        /*0084*/ 	.word	0x00000a70


	//   ....[2]....
        /*0088*/ 	.word	0x00000d00


	//   ....[3]....
        /*008c*/ 	.word	0x00000e40


	//----- nvinfo : EIATTR_CBANK_PARAM_SIZE
	.align		4
.L_21:
        /*0090*/ 	.byte	0x03, 0x19
        /*0092*/ 	.short	0x0024


	//----- nvinfo : EIATTR_PARAM_CBANK
	.align		4
        /*0094*/ 	.byte	0x04, 0x0a
        /*0096*/ 	.short	(.L_23 - .L_22)
	.align		4
.L_22:
        /*0098*/ 	.word	index@(.nv.constant0._Z11global_mmulPiS_S_iii)
        /*009c*/ 	.short	0x0380
        /*009e*/ 	.short	0x0024


	//----- nvinfo : EIATTR_SW_WAR
	.align		4
.L_23:
        /*00a0*/ 	.byte	0x04, 0x36
        /*00a2*/ 	.short	(.L_25 - .L_24)
.L_24:
        /*00a4*/ 	.word	0x00000008
.L_25:


//--------------------- .nv.callgraph             --------------------------
	.section	.nv.callgraph,"",@"SHT_CUDA_CALLGRAPH"
	.align	4
	.sectionentsize	8
	.align		4
        /*0000*/ 	.word	0x00000000
	.align		4
        /*0004*/ 	.word	0xffffffff
	.align		4
        /*0008*/ 	.word	0x00000000
	.align		4
        /*000c*/ 	.word	0xfffffffe
	.align		4
        /*0010*/ 	.word	0x00000000
	.align		4
        /*0014*/ 	.word	0xfffffffd
	.align		4
        /*0018*/ 	.word	0x00000000
	.align		4
        /*001c*/ 	.word	0xfffffffc


//--------------------- .text._Z11global_mmulPiS_S_iii --------------------------
	.section	.text._Z11global_mmulPiS_S_iii,"ax",@progbits
	.align	128
        .global         _Z11global_mmulPiS_S_iii
        .type           _Z11global_mmulPiS_S_iii,@function
        .size           _Z11global_mmulPiS_S_iii,(.L_x_4 - _Z11global_mmulPiS_S_iii)
        .other          _Z11global_mmulPiS_S_iii,@"STO_CUDA_ENTRY STV_DEFAULT"
_Z11global_mmulPiS_S_iii:
.text._Z11global_mmulPiS_S_iii:
[----:B------:R-:W-:Y:S08]  /*0000*/  LDC R1, c[0x0][0x37c] ;  /* 0x0000df00ff017b82 */ /* 0x000ff00000000800 */
[----:B------:R-:W0:Y:S01]  /*0010*/  LDC.64 R2, c[0x0][0x398] ;  /* 0x0000e600ff027b82 */ /* 0x000e220000000a00 */
[----:B------:R-:W1:Y:S01]  /*0020*/  LDCU UR5, c[0x0][0x3a0] ;  /* 0x00007400ff0577ac */ /* 0x000e620008000800 */
[----:B------:R-:W2:Y:S06]  /*0030*/  LDCU.64 UR8, c[0x0][0x358] ;  /* 0x00006b00ff0877ac */ /* 0x000eac0008000a00 */
[----:B------:R-:W3:Y:S08]  /*0040*/  S2UR UR4, SR_CTAID.Y ;  /* 0x00000000000479c3 */ /* 0x000ef00000002600 */
[----:B------:R-:W4:Y:S01]  /*0050*/  LDC.64 R12, c[0x0][0x390] ;  /* 0x0000e400ff0c7b82 */ /* 0x000f220000000a00 */
[----:B0-----:R-:W-:-:S02]  /*0060*/  IABS R6, R3 ;  /* 0x0000000300067213 */ /* 0x001fc40000000000 */
[----:B------:R-:W-:Y:S02]  /*0070*/  IABS R8, R2 ;  /* 0x0000000200087213 */ /* 0x000fe40000000000 */
[----:B------:R-:W0:Y:S08]  /*0080*/  I2F.RP R0, R6 ;  /* 0x0000000600007306 */ /* 0x000e300000209400 */
[----:B0-----:R-:W0:Y:S02]  /*0090*/  MUFU.RCP R0, R0 ;  /* 0x0000000000007308 */ /* 0x001e240000001000 */
[----:B0-----:R-:W-:-:S06]  /*00a0*/  IADD3 R4, PT, PT, R0, 0xffffffe, RZ ;  /* 0x0ffffffe00047810 */ /* 0x001fcc0007ffe0ff */
[----:B------:R0:W5:Y:S02]  /*00b0*/  F2I.FTZ.U32.TRUNC.NTZ R5, R4 ;  /* 0x0000000400057305 */ /* 0x000164000021f000 */
[----:B0-----:R-:W-:Y:S02]  /*00c0*/  HFMA2 R4, -RZ, RZ, 0, 0 ;  /* 0x00000000ff047431 */ /* 0x001fe400000001ff */
[----:B-----5:R-:W-:-:S04]  /*00d0*/  IMAD.MOV R7, RZ, RZ, -R5 ;  /* 0x000000ffff077224 */ /* 0x020fc800078e0a05 */
[----:B------:R-:W-:-:S04]  /*00e0*/  IMAD R7, R7, R6, RZ ;  /* 0x0000000607077224 */ /* 0x000fc800078e02ff */
[----:B------:R-:W-:Y:S01]  /*00f0*/  IMAD.HI.U32 R5, R5, R7, R4 ;  /* 0x0000000705057227 */ /* 0x000fe200078e0004 */
[----:B------:R-:W-:-:S03]  /*0100*/  LOP3.LUT R4, R2, R3, RZ, 0x3c, !PT ;  /* 0x0000000302047212 */ /* 0x000fc600078e3cff */
[----:B------:R-:W-:Y:S01]  /*0110*/  IMAD.MOV.U32 R7, RZ, RZ, R8 ;  /* 0x000000ffff077224 */ /* 0x000fe200078e0008 */
[----:B------:R-:W-:Y:S01]  /*0120*/  ISETP.GE.AND P1, PT, R4, RZ, PT ;  /* 0x000000ff0400720c */ /* 0x000fe20003f26270 */
[----:B------:R-:W3:Y:S02]  /*0130*/  S2R R8, SR_TID.Y ;  /* 0x0000000000087919 */ /* 0x000ee40000002200 */
[----:B------:R-:W-:-:S05]  /*0140*/  IMAD.HI.U32 R0, R5, R7, RZ ;  /* 0x0000000705007227 */ /* 0x000fca00078e00ff */
[----:B------:R-:W-:-:S05]  /*0150*/  IADD3 R5, PT, PT, -R0, RZ, RZ ;  /* 0x000000ff00057210 */ /* 0x000fca0007ffe1ff */
[----:B------:R-:W-:-:S05]  /*0160*/  IMAD R5, R6, R5, R7 ;  /* 0x0000000506057224 */ /* 0x000fca00078e0207 */
[----:B------:R-:W-:-:S13]  /*0170*/  ISETP.GT.U32.AND P2, PT, R6, R5, PT ;  /* 0x000000050600720c */ /* 0x000fda0003f44070 */
[----:B------:R-:W-:Y:S01]  /*0180*/  @!P2 IMAD.IADD R5, R5, 0x1, -R6 ;  /* 0x000000010505a824 */ /* 0x000fe200078e0a06 */
[----:B------:R-:W-:Y:S02]  /*0190*/  @!P2 IADD3 R0, PT, PT, R0, 0x1, RZ ;  /* 0x000000010000a810 */ /* 0x000fe40007ffe0ff */
[----:B------:R-:W-:Y:S02]  /*01a0*/  ISETP.NE.AND P2, PT, R3, RZ, PT ;  /* 0x000000ff0300720c */ /* 0x000fe40003f45270 */
[----:B------:R-:W-:-:S13]  /*01b0*/  ISETP.GE.U32.AND P0, PT, R5, R6, PT ;  /* 0x000000060500720c */ /* 0x000fda0003f06070 */
[----:B------:R-:W-:-:S05]  /*01c0*/  @P0 VIADD R0, R0, 0x1 ;  /* 0x0000000100000836 */ /* 0x000fca0000000000 */
[----:B------:R-:W-:Y:S02]  /*01d0*/  @!P1 IADD3 R0, PT, PT, -R0, RZ, RZ ;  /* 0x000000ff00009210 */ /* 0x000fe40007ffe1ff */
[----:B------:R-:W-:Y:S02]  /*01e0*/  @!P2 LOP3.LUT R0, RZ, R3, RZ, 0x33, !PT ;  /* 0x00000003ff00a212 */ /* 0x000fe400078e33ff */
[----:B------:R-:W3:Y:S02]  /*01f0*/  LDC R3, c[0x0][0x364] ;  /* 0x0000d900ff037b82 */ /* 0x000ee40000000800 */
[-C--:B------:R-:W-:Y:S02]  /*0200*/  IABS R7, R0.reuse ;  /* 0x0000000000077213 */ /* 0x080fe40000000000 */
[----:B------:R-:W-:Y:S02]  /*0210*/  IABS R9, R0 ;  /* 0x0000000000097213 */ /* 0x000fe40000000000 */
[----:B------:R-:W0:Y:S02]  /*0220*/  I2F.RP R6, R7 ;  /* 0x0000000700067306 */ /* 0x000e240000209400 */
[----:B------:R-:W-:-:S06]  /*0230*/  IADD3 R9, PT, PT, RZ, -R9, RZ ;  /* 0x80000009ff097210 */ /* 0x000fcc0007ffe0ff */
[----:B0-----:R-:W0:Y:S01]  /*0240*/  MUFU.RCP R6, R6 ;  /* 0x0000000600067308 */ /* 0x001e220000001000 */
[----:B---3--:R-:W-:Y:S01]  /*0250*/  IMAD R3, R3, UR4, R8 ;  /* 0x0000000403037c24 */ /* 0x008fe2000f8e0208 */
[----:B------:R-:W3:Y:S04]  /*0260*/  S2UR UR4, SR_CTAID.X ;  /* 0x00000000000479c3 */ /* 0x000ee80000002500 */
[----:B------:R-:W-:-:S04]  /*0270*/  LOP3.LUT R3, RZ, R3, RZ, 0x33, !PT ;  /* 0x00000003ff037212 */ /* 0x000fc800078e33ff */
[----:B------:R-:W-:Y:S01]  /*0280*/  IADD3 R3, PT, PT, R0, R3, RZ ;  /* 0x0000000300037210 */ /* 0x000fe20007ffe0ff */
[----:B0-----:R-:W-:-:S04]  /*0290*/  VIADD R4, R6, 0xffffffe ;  /* 0x0ffffffe06047836 */ /* 0x001fc80000000000 */
[----:B-1----:R-:W-:Y:S01]  /*02a0*/  IMAD R6, R0, UR5, R3 ;  /* 0x0000000500067c24 */ /* 0x002fe2000f8e0203 */
[----:B------:R0:W1:Y:S04]  /*02b0*/  F2I.FTZ.U32.TRUNC.NTZ R5, R4 ;  /* 0x0000000400057305 */ /* 0x000068000021f000 */
[----:B------:R-:W-:Y:S02]  /*02c0*/  ISETP.GE.AND P2, PT, R6, RZ, PT ;  /* 0x000000ff0600720c */ /* 0x000fe40003f46270 */
[----:B0-----:R-:W-:Y:S01]  /*02d0*/  MOV R4, RZ ;  /* 0x000000ff00047202 */ /* 0x001fe20000000f00 */
[----:B-1----:R-:W-:-:S04]  /*02e0*/  IMAD.MOV R8, RZ, RZ, -R5 ;  /* 0x000000ffff087224 */ /* 0x002fc800078e0a05 */
[----:B------:R-:W-:Y:S01]  /*02f0*/  IMAD R3, R8, R7, RZ ;  /* 0x0000000708037224 */ /* 0x000fe200078e02ff */
[----:B------:R-:W-:-:S03]  /*0300*/  IABS R8, R6 ;  /* 0x0000000600087213 */ /* 0x000fc60000000000 */
[----:B------:R-:W-:Y:S01]  /*0310*/  IMAD.HI.U32 R4, R5, R3, R4 ;  /* 0x0000000305047227 */ /* 0x000fe200078e0004 */
[----:B------:R-:W-:-:S03]  /*0320*/  MOV R5, R9 ;  /* 0x0000000900057202 */ /* 0x000fc60000000f00 */
[----:B------:R-:W-:Y:S02]  /*0330*/  IMAD.MOV.U32 R3, RZ, RZ, R8 ;  /* 0x000000ffff037224 */ /* 0x000fe400078e0008 */
[----:B------:R-:W3:Y:S02]  /*0340*/  S2R R8, SR_TID.X ;  /* 0x0000000000087919 */ /* 0x000ee40000002100 */
[----:B------:R-:W-:-:S04]  /*0350*/  IMAD.HI.U32 R4, R4, R3, RZ ;  /* 0x0000000304047227 */ /* 0x000fc800078e00ff */
[----:B------:R-:W-:Y:S02]  /*0360*/  IMAD R4, R4, R5, R3 ;  /* 0x0000000504047224 */ /* 0x000fe400078e0203 */
[----:B------:R-:W3:Y:S03]  /*0370*/  LDC R3, c[0x0][0x360] ;  /* 0x0000d800ff037b82 */ /* 0x000ee60000000800 */
[----:B------:R-:W-:-:S13]  /*0380*/  ISETP.GT.U32.AND P0, PT, R7, R4, PT ;  /* 0x000000040700720c */ /* 0x000fda0003f04070 */
[----:B------:R-:W-:Y:S02]  /*0390*/  @!P0 IADD3 R4, PT, PT, R4, -R7, RZ ;  /* 0x8000000704048210 */ /* 0x000fe40007ffe0ff */
[----:B------:R-:W-:Y:S02]  /*03a0*/  ISETP.NE.AND P0, PT, R0, RZ, PT ;  /* 0x000000ff0000720c */ /* 0x000fe40003f05270 */
[----:B------:R-:W-:Y:S01]  /*03b0*/  ISETP.GT.U32.AND P1, PT, R7, R4, PT ;  /* 0x000000040700720c */ /* 0x000fe20003f24070 */
[----:B---3--:R-:W-:-:S12]  /*03c0*/  IMAD R3, R3, UR4, R8 ;  /* 0x0000000403037c24 */ /* 0x008fd8000f8e0208 */
[----:B------:R-:W-:-:S05]  /*03d0*/  @!P1 IMAD.IADD R4, R4, 0x1, -R7 ;  /* 0x0000000104049824 */ /* 0x000fca00078e0a07 */
[----:B------:R-:W-:-:S04]  /*03e0*/  MOV R10, R4 ;  /* 0x00000004000a7202 */ /* 0x000fc80000000f00 */
[----:B------:R-:W-:Y:S02]  /*03f0*/  @!P2 IADD3 R10, PT, PT, -R10, RZ, RZ ;  /* 0x000000ff0a0aa210 */ /* 0x000fe40007ffe1ff */
[----:B------:R-:W-:Y:S02]  /*0400*/  @!P0 LOP3.LUT R10, RZ, R0, RZ, 0x33, !PT ;  /* 0x00000000ff0a8212 */ /* 0x000fe400078e33ff */
[----:B------:R-:W-:-:S03]  /*0410*/  ISETP.GE.AND P0, PT, R2, 0x2, PT ;  /* 0x000000020200780c */ /* 0x000fc60003f06270 */
[----:B------:R-:W-:-:S04]  /*0420*/  IMAD R5, R10, R2, R3 ;  /* 0x000000020a057224 */ /* 0x000fc800078e0203 */
[----:B----4-:R-:W-:-:S05]  /*0430*/  IMAD.WIDE R12, R5, 0x4, R12 ;  /* 0x00000004050c7825 */ /* 0x010fca00078e020c */
[----:B--2---:R0:W-:Y:S01]  /*0440*/  STG.E desc[UR8][R12.64], RZ ;  /* 0x000000ff0c007986 */ /* 0x0041e2000c101908 */
[----:B------:R-:W-:Y:S05]  /*0450*/  @!P0 EXIT ;  /* 0x000000000000894d */ /* 0x000fea0003800000 */
[----:B------:R-:W1:Y:S01]  /*0460*/  S2UR UR5, SR_CgaCtaId ;  /* 0x00000000000579c3 */ /* 0x000e620000008800 */
[----:B------:R-:W-:Y:S01]  /*0470*/  LEA.HI R0, R6, R6, RZ, 0x1 ;  /* 0x0000000606007211 */ /* 0x000fe200078f08ff */
[----:B------:R-:W-:Y:S01]  /*0480*/  UMOV UR4, 0x400 ;  /* 0x0000040000047882 */ /* 0x000fe20000000000 */
[----:B------:R-:W-:Y:S01]  /*0490*/  LEA.HI R4, R2, R2, RZ, 0x1 ;  /* 0x0000000202047211 */ /* 0x000fe200078f08ff */
[----:B------:R-:W-:Y:S01]  /*04a0*/  IMAD.MOV.U32 R9, RZ, RZ, RZ ;  /* 0x000000ffff097224 */ /* 0x000fe200078e00ff */
[----:B------:R-:W-:Y:S02]  /*04b0*/  LOP3.LUT R5, R0, 0xfffffffe, RZ, 0xc0, !PT ;  /* 0xfffffffe00057812 */ /* 0x000fe400078ec0ff */
[----:B------:R-:W-:Y:S02]  /*04c0*/  SHF.R.S32.HI R0, RZ, 0x1, R4 ;  /* 0x00000001ff007819 */ /* 0x000fe40000011404 */
[----:B------:R-:W-:Y:S01]  /*04d0*/  LEA.HI R7, R3, R3, RZ, 0x1 ;  /* 0x0000000303077211 */ /* 0x000fe200078f08ff */
[----:B------:R-:W-:Y:S01]  /*04e0*/  IMAD.IADD R4, R6, 0x1, -R5 ;  /* 0x0000000106047824 */ /* 0x000fe200078e0a05 */
[----:B------:R-:W-:-:S02]  /*04f0*/  IADD3 R8, PT, PT, R0, -0x1, RZ ;  /* 0xffffffff00087810 */ /* 0x000fc40007ffe0ff */
[----:B------:R-:W-:Y:S02]  /*0500*/  LOP3.LUT R6, R7, 0xfffffffe, RZ, 0xc0, !PT ;  /* 0xfffffffe07067812 */ /* 0x000fe400078ec0ff */
[----:B------:R-:W-:Y:S02]  /*0510*/  ISETP.GE.U32.AND P0, PT, R8, 0x3, PT ;  /* 0x000000030800780c */ /* 0x000fe40003f06070 */
[----:B------:R-:W-:Y:S02]  /*0520*/  IADD3 R11, PT, PT, R3, -R6, RZ ;  /* 0x80000006030b7210 */ /* 0x000fe40007ffe0ff */
[----:B------:R-:W-:-:S03]  /*0530*/  LOP3.LUT R5, R0, 0x3, RZ, 0xc0, !PT ;  /* 0x0000000300057812 */ /* 0x000fc600078ec0ff */
[----:B------:R-:W-:Y:S01]  /*0540*/  IMAD R8, R10, R2, R11 ;  /* 0x000000020a087224 */ /* 0x000fe200078e020b */
[----:B------:R-:W-:Y:S01]  /*0550*/  ISETP.NE.AND P1, PT, R5, RZ, PT ;  /* 0x000000ff0500720c */ /* 0x000fe20003f25270 */
[----:B-1----:R-:W-:Y:S02]  /*0560*/  ULEA UR6, UR5, UR4, 0x18 ;  /* 0x0000000405067291 */ /* 0x002fe4000f8ec0ff */
[----:B------:R-:W-:-:S04]  /*0570*/  UIADD3 UR4, UPT, UPT, UR4, 0x10, URZ ;  /* 0x0000001004047890 */ /* 0x000fc8000fffe0ff */
[----:B------:R-:W-:Y:S01]  /*0580*/  ULEA UR4, UR5, UR4, 0x18 ;  /* 0x0000000405047291 */ /* 0x000fe2000f8ec0ff */
[----:B------:R-:W-:-:S04]  /*0590*/  LEA R6, R4, UR6, 0x3 ;  /* 0x0000000604067c11 */ /* 0x000fc8000f8e18ff */
[C---:B------:R-:W-:Y:S02]  /*05a0*/  LEA R10, R11.reuse, R6, 0x2 ;  /* 0x000000060b0a7211 */ /* 0x040fe400078e10ff */
[----:B------:R-:W-:-:S04]  /*05b0*/  LEA R7, R11, UR4, 0x2 ;  /* 0x000000040b077c11 */ /* 0x000fc8000f8e10ff */
[----:B------:R-:W-:Y:S01]  /*05c0*/  LEA R11, R4, R7, 0x3 ;  /* 0x00000007040b7211 */ /* 0x000fe200078e18ff */
[----:B------:R-:W-:Y:S06]  /*05d0*/  @!P0 BRA `(.L_x_0) ;  /* 0x0000000400248947 */ /* 0x000fec0003800000 */
[C---:B------:R-:W-:Y:S01]  /*05e0*/  IADD3 R21, PT, PT, R4.reuse, 0x4, RZ ;  /* 0x0000000404157810 */ /* 0x040fe20007ffe0ff */
[C---:B------:R-:W-:Y:S01]  /*05f0*/  VIADD R19, R4.reuse, 0x6 ;  /* 0x0000000604137836 */ /* 0x040fe20000000000 */
[C---:B------:R-:W-:Y:S01]  /*0600*/  IADD3 R23, PT, PT, R4.reuse, 0x2, RZ ;  /* 0x0000000204177810 */ /* 0x040fe20007ffe0ff */
[-CC-:B------:R-:W-:Y:S01]  /*0610*/  IMAD R25, R4, R2.reuse, R3.reuse ;  /* 0x0000000204197224 */ /* 0x180fe200078e0203 */
[----:B------:R-:W-:Y:S01]  /*0620*/  LOP3.LUT R9, R0, 0x3ffffffc, RZ, 0xc0, !PT ;  /* 0x3ffffffc00097812 */ /* 0x000fe200078ec0ff */
[----:B------:R-:W-:Y:S02]  /*0630*/  IMAD.MOV.U32 R18, RZ, RZ, R8 ;  /* 0x000000ffff127224 */ /* 0x000fe400078e0008 */
[-CC-:B------:R-:W-:Y:S01]  /*0640*/  IMAD R19, R19, R2.reuse, R3.reuse ;  /* 0x0000000213137224 */ /* 0x180fe200078e0203 */
[----:B------:R-:W-:Y:S01]  /*0650*/  IADD3 R20, PT, PT, -R9, RZ, RZ ;  /* 0x000000ff09147210 */ /* 0x000fe20007ffe1ff */
[-CC-:B------:R-:W-:Y:S02]  /*0660*/  IMAD R21, R21, R2.reuse, R3.reuse ;  /* 0x0000000215157224 */ /* 0x180fe400078e0203 */
[----:B------:R-:W-:-:S07]  /*0670*/  IMAD R23, R23, R2, R3 ;  /* 0x0000000217177224 */ /* 0x000fce00078e0203 */
.L_x_1:
[----:B-1----:R-:W1:Y:S08]  /*0680*/  LDC.64 R26, c[0x0][0x380] ;  /* 0x0000e000ff1a7b82 */ /* 0x002e700000000a00 */
[----:B------:R-:W2:Y:S01]  /*0690*/  LDC.64 R14, c[0x0][0x388] ;  /* 0x0000e200ff0e7b82 */ /* 0x000ea20000000a00 */
[----:B-1----:R-:W-:-:S05]  /*06a0*/  IMAD.WIDE R26, R18, 0x4, R26 ;  /* 0x00000004121a7825 */ /* 0x002fca00078e021a */
[----:B------:R-:W3:Y:S01]  /*06b0*/  LDG.E R22, desc[UR8][R26.64] ;  /* 0x000000081a167981 */ /* 0x000ee2000c1e1900 */
[----:B--2---:R-:W-:-:S05]  /*06c0*/  IMAD.WIDE R28, R25, 0x4, R14 ;  /* 0x00000004191c7825 */ /* 0x004fca00078e020e */
[----:B------:R-:W2:Y:S04]  /*06d0*/  LDG.E R24, desc[UR8][R28.64] ;  /* 0x000000081c187981 */ /* 0x000ea8000c1e1900 */
[----:B---3--:R-:W-:Y:S04]  /*06e0*/  STS [R10], R22 ;  /* 0x000000160a007388 */ /* 0x008fe80000000800 */
[----:B--2---:R-:W-:Y:S01]  /*06f0*/  STS [R11], R24 ;  /* 0x000000180b007388 */ /* 0x004fe20000000800 */
[----:B------:R-:W-:Y:S06]  /*0700*/  BAR.SYNC.DEFER_BLOCKING 0x0 ;  /* 0x0000000000007b1d */ /* 0x000fec0000010000 */
[----:B------:R-:W2:Y:S04]  /*0710*/  LDG.E R29, desc[UR8][R12.64] ;  /* 0x000000080c1d7981 */ /* 0x000ea8000c1e1900 */
[----:B------:R-:W-:Y:S04]  /*0720*/  LDS R28, [R7] ;  /* 0x00000000071c7984 */ /* 0x000fe80000000800 */
[----:B------:R-:W2:Y:S02]  /*0730*/  LDS.64 R16, [R6] ;  /* 0x0000000006107984 */ /* 0x000ea40000000a00 */
[----:B--2---:R-:W-:-:S02]  /*0740*/  IMAD R16, R16, R28, R29 ;  /* 0x0000001c10107224 */ /* 0x004fc400078e021d */
[----:B------:R-:W1:Y:S02]  /*0750*/  LDS R28, [R7+0x8] ;  /* 0x00000800071c7984 */ /* 0x000e640000000800 */
[----:B-1----:R-:W-:Y:S02]  /*0760*/  IMAD R17, R28, R17, R16 ;  /* 0x000000111c117224 */ /* 0x002fe400078e0210 */
[----:B------:R-:W-:-:S03]  /*0770*/  IMAD.WIDE R28, R23, 0x4, R14 ;  /* 0x00000004171c7825 */ /* 0x000fc600078e020e */
[----:B------:R-:W-:Y:S04]  /*0780*/  STG.E desc[UR8][R12.64], R17 ;  /* 0x000000110c007986 */ /* 0x000fe8000c101908 */
[----:B------:R-:W2:Y:S04]  /*0790*/  LDG.E R22, desc[UR8][R26.64+0x8] ;  /* 0x000008081a167981 */ /* 0x000ea8000c1e1900 */
[----:B------:R-:W3:Y:S04]  /*07a0*/  LDG.E R28, desc[UR8][R28.64] ;  /* 0x000000081c1c7981 */ /* 0x000ee8000c1e1900 */
[----:B--2---:R-:W-:Y:S04]  /*07b0*/  STS [R10], R22 ;  /* 0x000000160a007388 */ /* 0x004fe80000000800 */
[----:B---3--:R-:W-:Y:S01]  /*07c0*/  STS [R11], R28 ;  /* 0x0000001c0b007388 */ /* 0x008fe20000000800 */
[----:B------:R-:W-:Y:S06]  /*07d0*/  BAR.SYNC.DEFER_BLOCKING 0x0 ;  /* 0x0000000000007b1d */ /* 0x000fec0000010000 */
[----:B------:R-:W2:Y:S04]  /*07e0*/  LDG.E R24, desc[UR8][R12.64] ;  /* 0x000000080c187981 */ /* 0x000ea8000c1e1900 */
[----:B------:R-:W-:Y:S04]  /*07f0*/  LDS R29, [R7] ;  /* 0x00000000071d7984 */ /* 0x000fe80000000800 */
[----:B------:R-:W2:Y:S02]  /*0800*/  LDS.64 R16, [R6] ;  /* 0x0000000006107984 */ /* 0x000ea40000000a00 */
[----:B--2---:R-:W-:-:S02]  /*0810*/  IMAD R16, R16, R29, R24 ;  /* 0x0000001d10107224 */ /* 0x004fc400078e0218 */
[----:B------:R-:W1:Y:S01]  /*0820*/  LDS R24, [R7+0x8] ;  /* 0x0000080007187984 */ /* 0x000e620000000800 */
[----:B------:R-:W-:-:S04]  /*0830*/  IMAD.WIDE R28, R21, 0x4, R14 ;  /* 0x00000004151c7825 */ /* 0x000fc800078e020e */
[----:B-1----:R-:W-:-:S05]  /*0840*/  IMAD R24, R24, R17, R16 ;  /* 0x0000001118187224 */ /* 0x002fca00078e0210 */
        /* <DEDUP_REMOVED lines=21> */
[----:B------:R-:W2:Y:S04]  /*09a0*/  LDS.64 R14, [R6] ;  /* 0x00000000060e7984 */ /* 0x000ea80000000a00 */
[----:B------:R-:W1:Y:S01]  /*09b0*/  LDS R28, [R7+0x8] ;  /* 0x00000800071c7984 */ /* 0x000e620000000800 */
[----:B------:R-:W-:-:S04]  /*09c0*/  IADD3 R20, PT, PT, R20, 0x4, RZ ;  /* 0x0000000414147810 */ /* 0x000fc80007ffe0ff */
[----:B------:R-:W-:Y:S01]  /*09d0*/  ISETP.NE.AND P0, PT, R20, RZ, PT ;  /* 0x000000ff1400720c */ /* 0x000fe20003f05270 */
[----:B------:R-:W-:Y:S01]  /*09e0*/  VIADD R18, R18, 0x8 ;  /* 0x0000000812127836 */ /* 0x000fe20000000000 */
[C---:B------:R-:W-:Y:S01]  /*09f0*/  LEA R19, R2.reuse, R19, 0x3 ;  /* 0x0000001302137211 */ /* 0x040fe200078e18ff */
[C---:B------:R-:W-:Y:S01]  /*0a00*/  IMAD R23, R2.reuse, 0x8, R23 ;  /* 0x0000000802177824 */ /* 0x040fe200078e0217 */
[C---:B------:R-:W-:Y:S02]  /*0a10*/  LEA R21, R2.reuse, R21, 0x3 ;  /* 0x0000001502157211 */ /* 0x040fe400078e18ff */
[----:B------:R-:W-:Y:S01]  /*0a20*/  LEA R25, R2, R25, 0x3 ;  /* 0x0000001902197211 */ /* 0x000fe200078e18ff */
[----:B--2---:R-:W-:-:S04]  /*0a30*/  IMAD R14, R14, R22, R29 ;  /* 0x000000160e0e7224 */ /* 0x004fc800078e021d */
[----:B-1----:R-:W-:-:S05]  /*0a40*/  IMAD R15, R28, R15, R14 ;  /* 0x0000000f1c0f7224 */ /* 0x002fca00078e020e */
[----:B------:R1:W-:Y:S01]  /*0a50*/  STG.E desc[UR8][R12.64], R15 ;  /* 0x0000000f0c007986 */ /* 0x0003e2000c101908 */
[----:B------:R-:W-:Y:S05]  /*0a60*/  @P0 BRA `(.L_x_1) ;  /* 0xfffffffc00040947 */ /* 0x000fea000383ffff */
.L_x_0:
[----:B------:R-:W-:Y:S05]  /*0a70*/  @!P1 EXIT ;  /* 0x000000000000994d */ /* 0x000fea0003800000 */
[----:B------:R-:W-:Y:S02]  /*0a80*/  ISETP.NE.AND P0, PT, R5, 0x1, PT ;  /* 0x000000010500780c */ /* 0x000fe40003f05270 */
[----:B------:R-:W-:-:S04]  /*0a90*/  LOP3.LUT R0, R0, 0x1, RZ, 0xc0, !PT ;  /* 0x0000000100007812 */ /* 0x000fc800078ec0ff */
[----:B------:R-:W-:-:S07]  /*0aa0*/  ISETP.NE.U32.AND P1, PT, R0, 0x1, PT ;  /* 0x000000010000780c */ /* 0x000fce0003f25070 */
[----:B------:R-:W-:Y:S06]  /*0ab0*/  @!P0 BRA `(.L_x_2) ;  /* 0x0000000000908947 */ /* 0x000fec0003800000 */
[----:B------:R-:W2:Y:S01]  /*0ac0*/  LDC.64 R16, c[0x0][0x380] ;  /* 0x0000e000ff107b82 */ /* 0x000ea20000000a00 */
[C---:B------:R-:W-:Y:S01]  /*0ad0*/  LEA R0, R9.reuse, R4, 0x1 ;  /* 0x0000000409007211 */ /* 0x040fe200078e08ff */
[----:B------:R-:W-:-:S04]  /*0ae0*/  IMAD R5, R9, 0x2, R8 ;  /* 0x0000000209057824 */ /* 0x000fc800078e0208 */
[----:B------:R-:W-:Y:S02]  /*0af0*/  IMAD R19, R0, R2, R3 ;  /* 0x0000000200137224 */ /* 0x000fe400078e0203 */
[----:B-1----:R-:W1:Y:S01]  /*0b00*/  LDC.64 R14, c[0x0][0x388] ;  /* 0x0000e200ff0e7b82 */ /* 0x002e620000000a00 */
[----:B--2---:R-:W-:-:S05]  /*0b10*/  IMAD.WIDE R16, R5, 0x4, R16 ;  /* 0x0000000405107825 */ /* 0x004fca00078e0210 */
[----:B------:R-:W2:Y:S01]  /*0b20*/  LDG.E R5, desc[UR8][R16.64] ;  /* 0x0000000810057981 */ /* 0x000ea2000c1e1900 */
[----:B-1----:R-:W-:-:S05]  /*0b30*/  IMAD.WIDE R18, R19, 0x4, R14 ;  /* 0x0000000413127825 */ /* 0x002fca00078e020e */
        /* <DEDUP_REMOVED lines=8> */
[----:B------:R-:W-:Y:S01]  /*0bc0*/  IADD3 R0, PT, PT, R0, 0x2, RZ ;  /* 0x0000000200007810 */ /* 0x000fe20007ffe0ff */
[----:B--2---:R-:W-:-:S04]  /*0bd0*/  IMAD R20, R20, R24, R23 ;  /* 0x0000001814147224 */ /* 0x004fc800078e0217 */
[----:B------:R-:W-:Y:S02]  /*0be0*/  IMAD R23, R0, R2, R3 ;  /* 0x0000000200177224 */ /* 0x000fe400078e0203 */
        /* <DEDUP_REMOVED lines=12> */
[----:B------:R-:W-:-:S05]  /*0cb0*/  LEA R9, R9, -R9, 0x1 ;  /* 0x8000000909097211 */ /* 0x000fca00078e08ff */
[----:B------:R-:W-:Y:S02]  /*0cc0*/  VIADD R9, R9, 0x2 ;  /* 0x0000000209097836 */ /* 0x000fe40000000000 */
[----:B--2---:R-:W-:-:S04]  /*0cd0*/  IMAD R0, R14, R0, R5 ;  /* 0x000000000e007224 */ /* 0x004fc800078e0205 */
[----:B-1----:R-:W-:-:S05]  /*0ce0*/  IMAD R15, R20, R15, R0 ;  /* 0x0000000f140f7224 */ /* 0x002fca00078e0200 */
[----:B------:R2:W-:Y:S02]  /*0cf0*/  STG.E desc[UR8][R12.64], R15 ;  /* 0x0000000f0c007986 */ /* 0x0005e4000c101908 */
.L_x_2:
[----:B------:R-:W-:Y:S05]  /*0d00*/  @P1 EXIT ;  /* 0x000000000000194d */ /* 0x000fea0003800000 */
[----:B------:R-:W3:Y:S01]  /*0d10*/  LDC.64 R16, c[0x0][0x380] ;  /* 0x0000e000ff107b82 */ /* 0x000ee20000000a00 */
[C---:B------:R-:W-:Y:S02]  /*0d20*/  LEA R4, R9.reuse, R4, 0x1 ;  /* 0x0000000409047211 */ /* 0x040fe400078e08ff */
[----:B------:R-:W-:-:S03]  /*0d30*/  LEA R9, R9, R8, 0x1 ;  /* 0x0000000809097211 */ /* 0x000fc600078e08ff */
[----:B------:R-:W-:Y:S02]  /*0d40*/  IMAD R3, R4, R2, R3 ;  /* 0x0000000204037224 */ /* 0x000fe400078e0203 */
[----:B-12---:R-:W1:Y:S01]  /*0d50*/  LDC.64 R14, c[0x0][0x388] ;  /* 0x0000e200ff0e7b82 */ /* 0x006e620000000a00 */
[----:B---3--:R-:W-:-:S06]  /*0d60*/  IMAD.WIDE R16, R9, 0x4, R16 ;  /* 0x0000000409107825 */ /* 0x008fcc00078e0210 */
[----:B------:R-:W2:Y:S01]  /*0d70*/  LDG.E R17, desc[UR8][R16.64] ;  /* 0x0000000810117981 */ /* 0x000ea2000c1e1900 */
[----:B-1----:R-:W-:-:S06]  /*0d80*/  IMAD.WIDE R14, R3, 0x4, R14 ;  /* 0x00000004030e7825 */ /* 0x002fcc00078e020e */
        /* <DEDUP_REMOVED lines=8> */
[----:B--2---:R-:W-:-:S04]  /*0e10*/  IMAD R0, R4, R0, R3 ;  /* 0x0000000004007224 */ /* 0x004fc800078e0203 */
[----:B-1----:R-:W-:-:S05]  /*0e20*/  IMAD R5, R2, R5, R0 ;  /* 0x0000000502057224 */ /* 0x002fca00078e0200 */
[----:B------:R-:W-:Y:S01]  /*0e30*/  STG.E desc[UR8][R12.64], R5 ;  /* 0x000000050c007986 */ /* 0x000fe2000c101908 */
[----:B------:R-:W-:Y:S05]  /*0e40*/  EXIT ;  /* 0x000000000000794d */ /* 0x000fea0003800000 */
.L_x_3:
[----:B------:R-:W-:-:S00]  /*0e50*/  BRA `(.L_x_3) ;  /* 0xfffffffc00fc7947 */ /* 0x000fc0000383ffff */
[----:B------:R-:W-:-:S00]  /*0e60*/  NOP ;  /* 0x0000000000007918 */ /* 0x000fc00000000000 */
        /* <DEDUP_REMOVED lines=9> */
.L_x_4:


//--------------------- .nv.shared._Z11global_mmulPiS_S_iii --------------------------
	.section	.nv.shared._Z11global_mmulPiS_S_iii,"aw",@nobits
	.sectionflags	@""
	.align	4
.nv.shared._Z11global_mmulPiS_S_iii:
	.zero		1056


//--------------------- .nv.shared.reserved.0     --------------------------
	.section	.nv.shared.reserved.0,"aw",@nobits
	.weak		__nv_reservedSMEM_offset_0_alias
	.size		__nv_reservedSMEM_offset_0_alias, 0, 64
	.other		__nv_reservedSMEM_offset_0_alias,@"STO_CUDA_RESERVED_SHARED STV_DEFAULT"
__nv_reservedSMEM_offset_0_alias:
	.zero		0
	.zero		64


//--------------------- .nv.constant0._Z11global_mmulPiS_S_iii --------------------------
	.section	.nv.constant0._Z11global_mmulPiS_S_iii,"a",@progbits
	.sectionflags	@""
	.align	4
.nv.constant0._Z11global_mmulPiS_S_iii:
	.zero		932


//--------------------- SYMBOLS --------------------------

	.type		.nv.reservedSmem.offset0,@object
	.size		.nv.reservedSmem.offset0,0x4
	.type		.nv.reservedSmem.cap,@object
	.size		.nv.reservedSmem.cap,0x4
